//
// Generated by NVIDIA NVVM Compiler
//
// Compiler Build ID: CL-36424714
// Cuda compilation tools, release 13.0, V13.0.88
// Based on NVVM 20.0.0
//

.version 9.0
.target sm_100
.address_size 64

	// .globl	_Z15reductionKernelPiS_ii
.extern .shared .align 16 .b8 s_data[];

.visible .entry _Z15reductionKernelPiS_ii(
	.param .u64 .ptr .align 1 _Z15reductionKernelPiS_ii_param_0,
	.param .u64 .ptr .align 1 _Z15reductionKernelPiS_ii_param_1,
	.param .u32 _Z15reductionKernelPiS_ii_param_2,
	.param .u32 _Z15reductionKernelPiS_ii_param_3
)
{
	.reg .pred 	%p<10>;
	.reg .b32 	%r<34>;
	.reg .b64 	%rd<9>;

	ld.param.u64 	%rd1, [_Z15reductionKernelPiS_ii_param_0];
	ld.param.u64 	%rd2, [_Z15reductionKernelPiS_ii_param_1];
	ld.param.u32 	%r12, [_Z15reductionKernelPiS_ii_param_2];
	ld.param.u32 	%r11, [_Z15reductionKernelPiS_ii_param_3];
	mov.u32 	%r1, %tid.x;
	mov.u32 	%r2, %ctaid.x;
	mov.u32 	%r33, %ntid.x;
	mad.lo.s32 	%r4, %r2, %r33, %r1;
	setp.ge.s32 	%p1, %r4, %r12;
	@%p1 bra 	$L__BB0_2;
	cvta.to.global.u64 	%rd3, %rd1;
	mul.wide.s32 	%rd4, %r4, 4;
	add.s64 	%rd5, %rd3, %rd4;
	ld.global.u32 	%r32, [%rd5];
	bra.uni 	$L__BB0_3;
$L__BB0_2:
	setp.eq.s32 	%p2, %r11, 1;
	selp.b32 	%r13, -2147483648, 0, %p2;
	setp.eq.s32 	%p3, %r11, 0;
	selp.b32 	%r32, 2147483647, %r13, %p3;
$L__BB0_3:
	shl.b32 	%r14, %r1, 2;
	mov.u32 	%r15, s_data;
	add.s32 	%r8, %r15, %r14;
	st.shared.u32 	[%r8], %r32;
	bar.sync 	0;
	setp.lt.u32 	%p4, %r33, 2;
	@%p4 bra 	$L__BB0_11;
$L__BB0_4:
	mov.u32 	%r9, %r33;
	shr.u32 	%r33, %r9, 1;
	setp.ge.u32 	%p5, %r1, %r33;
	@%p5 bra 	$L__BB0_10;
	setp.eq.s32 	%p6, %r11, 1;
	@%p6 bra 	$L__BB0_8;
	setp.ne.s32 	%p7, %r11, 0;
	@%p7 bra 	$L__BB0_9;
	ld.shared.u32 	%r21, [%r8];
	shl.b32 	%r22, %r33, 2;
	add.s32 	%r23, %r8, %r22;
	ld.shared.u32 	%r24, [%r23];
	min.s32 	%r25, %r21, %r24;
	st.shared.u32 	[%r8], %r25;
	bra.uni 	$L__BB0_10;
$L__BB0_8:
	ld.shared.u32 	%r16, [%r8];
	shl.b32 	%r17, %r33, 2;
	add.s32 	%r18, %r8, %r17;
	ld.shared.u32 	%r19, [%r18];
	max.s32 	%r20, %r16, %r19;
	st.shared.u32 	[%r8], %r20;
	bra.uni 	$L__BB0_10;
$L__BB0_9:
	shl.b32 	%r26, %r33, 2;
	add.s32 	%r27, %r8, %r26;
	ld.shared.u32 	%r28, [%r27];
	ld.shared.u32 	%r29, [%r8];
	add.s32 	%r30, %r29, %r28;
	st.shared.u32 	[%r8], %r30;
$L__BB0_10:
	bar.sync 	0;
	setp.gt.u32 	%p8, %r9, 3;
	@%p8 bra 	$L__BB0_4;
$L__BB0_11:
	setp.ne.s32 	%p9, %r1, 0;
	@%p9 bra 	$L__BB0_13;
	ld.shared.u32 	%r31, [s_data];
	cvta.to.global.u64 	%rd6, %rd2;
	mul.wide.u32 	%rd7, %r2, 4;
	add.s64 	%rd8, %rd6, %rd7;
	st.global.u32 	[%rd8], %r31;
$L__BB0_13:
	ret;

}


// ===== COMPILED SASS (sm_100) =====

	.target	sm_100

	.elftype	@"ET_EXEC"


//--------------------- .note.nv.tkinfo           --------------------------
	.section	.note.nv.tkinfo,"",@"SHT_NOTE"
	.sectionflags	@"SHF_NOTE_NV_TKINFO"
	.tkinfo
        /*0018*/ 	.word	0x00000002
        /*0030*/ 	.string	""
        /*0030*/ 	.string	"ptxas"
        /*0030*/ 	.string	"Cuda compilation tools, release 13.0, V13.0.88"
        /*0030*/ 	.string	"Build cuda_13.0.r13.0/compiler.36424714_0"
        /*0030*/ 	.string	"-arch sm_100 -m 64 "



//--------------------- .note.nv.cuinfo           --------------------------
	.section	.note.nv.cuinfo,"",@"SHT_NOTE"
	.sectionflags	@"SHF_NOTE_NV_CUINFO"
        /*0018*/ 	.short	0x0002
        /*001a*/ 	.short	0x0064
        /*001c*/ 	.short	0x0082
	.zero		2


//--------------------- .nv.info                  --------------------------
	.section	.nv.info,"",@"SHT_CUDA_INFO"
	.align	4


	//----- nvinfo : EIATTR_REGCOUNT
	.align		4
        /*0000*/ 	.byte	0x04, 0x2f
        /*0002*/ 	.short	(.L_1 - .L_0)
	.align		4
.L_0:
        /*0004*/ 	.word	index@(_Z15reductionKernelPiS_ii)
        /*0008*/ 	.word	0x0000000c


	//----- nvinfo : EIATTR_FRAME_SIZE
	.align		4
.L_1:
        /*000c*/ 	.byte	0x04, 0x11
        /*000e*/ 	.short	(.L_3 - .L_2)
	.align		4
.L_2:
        /*0010*/ 	.word	index@(_Z15reductionKernelPiS_ii)
        /*0014*/ 	.word	0x00000000


	//----- nvinfo : EIATTR_MIN_STACK_SIZE
	.align		4
.L_3:
        /*0018*/ 	.byte	0x04, 0x12
        /*001a*/ 	.short	(.L_5 - .L_4)
	.align		4
.L_4:
        /*001c*/ 	.word	index@(_Z15reductionKernelPiS_ii)
        /*0020*/ 	.word	0x00000000
.L_5:


//--------------------- .nv.compat                --------------------------
	.section	.nv.compat,"",@"SHT_CUDA_COMPAT_INFO"
	.align	4
        /*0000*/ 	.byte	0x02, 0x09, 0x00, 0x00, 0x02, 0x02, 0x01, 0x00, 0x02, 0x05, 0x05, 0x00, 0x03, 0x07, 0x01, 0x01
        /*0010*/ 	.byte	0x02, 0x03, 0x00, 0x00, 0x02, 0x06, 0x01, 0x00, 0x04, 0x0b, 0x08, 0x00, 0x09, 0x00, 0x00, 0x00
        /*0020*/ 	.byte	0x00, 0x00, 0x00, 0x00


//--------------------- .nv.info._Z15reductionKernelPiS_ii --------------------------
	.section	.nv.info._Z15reductionKernelPiS_ii,"",@"SHT_CUDA_INFO"
	.sectionflags	@""
	.align	4


	//----- nvinfo : EIATTR_CUDA_API_VERSION
	.align		4
        /*0000*/ 	.byte	0x04, 0x37
        /*0002*/ 	.short	(.L_7 - .L_6)
.L_6:
        /*0004*/ 	.word	0x00000082


	//----- nvinfo : EIATTR_KPARAM_INFO
	.align		4
.L_7:
        /*0008*/ 	.byte	0x04, 0x17
        /*000a*/ 	.short	(.L_9 - .L_8)
.L_8:
        /*000c*/ 	.word	0x00000000
        /*0010*/ 	.short	0x0003
        /*0012*/ 	.short	0x0014
        /*0014*/ 	.byte	0x00, 0xf0, 0x11, 0x00


	//----- nvinfo : EIATTR_KPARAM_INFO
	.align		4
.L_9:
        /*0018*/ 	.byte	0x04, 0x17
        /*001a*/ 	.short	(.L_11 - .L_10)
.L_10:
        /*001c*/ 	.word	0x00000000
        /*0020*/ 	.short	0x0002
        /*0022*/ 	.short	0x0010
        /*0024*/ 	.byte	0x00, 0xf0, 0x11, 0x00


	//----- nvinfo : EIATTR_KPARAM_INFO
	.align		4
.L_11:
        /*0028*/ 	.byte	0x04, 0x17
        /*002a*/ 	.short	(.L_13 - .L_12)
.L_12:
        /*002c*/ 	.word	0x00000000
        /*0030*/ 	.short	0x0001
        /*0032*/ 	.short	0x0008
        /*0034*/ 	.byte	0x00, 0xf5, 0x21, 0x00


	//----- nvinfo : EIATTR_KPARAM_INFO
	.align		4
.L_13:
        /*0038*/ 	.byte	0x04, 0x17
        /*003a*/ 	.short	(.L_15 - .L_14)
.L_14:
        /*003c*/ 	.word	0x00000000
        /*0040*/ 	.short	0x0000
        /*0042*/ 	.short	0x0000
        /*0044*/ 	.byte	0x00, 0xf5, 0x21, 0x00


	//----- nvinfo : EIATTR_SPARSE_MMA_MASK
	.align		4
.L_15:
        /*0048*/ 	.byte	0x03, 0x50
        /*004a*/ 	.short	0x0000


	//----- nvinfo : EIATTR_MAXREG_COUNT
	.align		4
        /*004c*/ 	.byte	0x03, 0x1b
        /*004e*/ 	.short	0x00ff


	//----- nvinfo : EIATTR_NUM_BARRIERS
	.align		4
        /*0050*/ 	.byte	0x02, 0x4c
        /*0052*/ 	.byte	0x01
	.zero		1


	//----- nvinfo : EIATTR_MERCURY_ISA_VERSION
	.align		4
        /*0054*/ 	.byte	0x03, 0x5f
        /*0056*/ 	.short	0x0101


	//----- nvinfo : EIATTR_VRC_CTA_INIT_COUNT
	.align		4
        /*0058*/ 	.byte	0x02, 0x4a
	.zero		1
	.zero		1


	//----- nvinfo : EIATTR_EXIT_INSTR_OFFSETS
	.align		4
        /*005c*/ 	.byte	0x04, 0x1c
        /*005e*/ 	.short	(.L_17 - .L_16)


	//   ....[0]....
.L_16:
        /*0060*/ 	.word	0x00000360


	//   ....[1]....
        /*0064*/ 	.word	0x000003e0


	//----- nvinfo : EIATTR_CRS_STACK_SIZE
	.align		4
.L_17:
        /*0068*/ 	.byte	0x04, 0x1e
        /*006a*/ 	.short	(.L_19 - .L_18)
.L_18:
        /*006c*/ 	.word	0x00000000


	//----- nvinfo : EIATTR_CBANK_PARAM_SIZE
	.align		4
.L_19:
        /*0070*/ 	.byte	0x03, 0x19
        /*0072*/ 	.short	0x0018


	//----- nvinfo : EIATTR_PARAM_CBANK
	.align		4
        /*0074*/ 	.byte	0x04, 0x0a
        /*0076*/ 	.short	(.L_21 - .L_20)
	.align		4
.L_20:
        /*0078*/ 	.word	index@(.nv.constant0._Z15reductionKernelPiS_ii)
        /*007c*/ 	.short	0x0380
        /*007e*/ 	.short	0x0018


	//----- nvinfo : EIATTR_SW_WAR
	.align		4
.L_21:
        /*0080*/ 	.byte	0x04, 0x36
        /*0082*/ 	.short	(.L_23 - .L_22)
.L_22:
        /*0084*/ 	.word	0x00000008
.L_23:


//--------------------- .nv.callgraph             --------------------------
	.section	.nv.callgraph,"",@"SHT_CUDA_CALLGRAPH"
	.align	4
	.sectionentsize	8
	.align		4
        /*0000*/ 	.word	0x00000000
	.align		4
        /*0004*/ 	.word	0xffffffff
	.align		4
        /*0008*/ 	.word	0x00000000
	.align		4
        /*000c*/ 	.word	0xfffffffe
	.align		4
        /*0010*/ 	.word	0x00000000
	.align		4
        /*0014*/ 	.word	0xfffffffd
	.align		4
        /*0018*/ 	.word	0x00000000
	.align		4
        /*001c*/ 	.word	0xfffffffc


//--------------------- .text._Z15reductionKernelPiS_ii --------------------------
	.section	.text._Z15reductionKernelPiS_ii,"ax",@progbits
	.align	128
        .global         _Z15reductionKernelPiS_ii
        .type           _Z15reductionKernelPiS_ii,@function
        .size           _Z15reductionKernelPiS_ii,(.L_x_6 - _Z15reductionKernelPiS_ii)
        .other          _Z15reductionKernelPiS_ii,@"STO_CUDA_ENTRY STV_DEFAULT"
_Z15reductionKernelPiS_ii:
.text._Z15reductionKernelPiS_ii:
[----:B------:R-:W-:Y:S01]  /*0000*/  LDC R1, c[0x0][0x37c] ;  /* 0x0000df00ff017b82 */ /* 0x000fe20000000800 */
[----:B------:R-:W0:Y:S01]  /*0010*/  S2R R9, SR_TID.X ;  /* 0x0000000000097919 */ /* 0x000e220000002100 */
[----:B------:R-:W0:Y:S01]  /*0020*/  LDCU UR8, c[0x0][0x360] ;  /* 0x00006c00ff0877ac */ /* 0x000e220008000800 */
[----:B------:R-:W0:Y:S01]  /*0030*/  S2R R6, SR_CTAID.X ;  /* 0x0000000000067919 */ /* 0x000e220000002500 */
[----:B------:R-:W1:Y:S01]  /*0040*/  LDCU UR4, c[0x0][0x390] ;  /* 0x00007200ff0477ac */ /* 0x000e620008000800 */
[----:B------:R-:W2:Y:S01]  /*0050*/  LDCU.64 UR6, c[0x0][0x358] ;  /* 0x00006b00ff0677ac */ /* 0x000ea20008000a00 */
[----:B0-----:R-:W-:-:S05]  /*0060*/  IMAD R5, R6, UR8, R9 ;  /* 0x0000000806057c24 */ /* 0x001fca000f8e0209 */
[----:B-1----:R-:W-:-:S13]  /*0070*/  ISETP.GE.AND P0, PT, R5, UR4, PT ;  /* 0x0000000405007c0c */ /* 0x002fda000bf06270 */
[----:B------:R-:W0:Y:S08]  /*0080*/  @!P0 LDC.64 R2, c[0x0][0x380] ;  /* 0x0000e000ff028b82 */ /* 0x000e300000000a00 */
[----:B------:R-:W1:Y:S01]  /*0090*/  @P0 LDC R0, c[0x0][0x394] ;  /* 0x0000e500ff000b82 */ /* 0x000e620000000800 */
[----:B0-----:R-:W-:-:S05]  /*00a0*/  @!P0 IMAD.WIDE R2, R5, 0x4, R2 ;  /* 0x0000000405028825 */ /* 0x001fca00078e0202 */
[----:B--2---:R-:W2:Y:S02]  /*00b0*/  @!P0 LDG.E R4, desc[UR6][R2.64] ;  /* 0x0000000602048981 */ /* 0x004ea4000c1e1900 */
[----:B------:R-:W0:Y:S01]  /*00c0*/  S2UR UR5, SR_CgaCtaId ;  /* 0x00000000000579c3 */ /* 0x000e220000008800 */
[----:B------:R-:W-:Y:S01]  /*00d0*/  UMOV UR4, 0x400 ;  /* 0x0000040000047882 */ /* 0x000fe20000000000 */
[C---:B-1----:R-:W-:Y:S02]  /*00e0*/  @P0 ISETP.NE.AND P1, PT, R0.reuse, 0x1, PT ;  /* 0x000000010000080c */ /* 0x042fe40003f25270 */
[----:B------:R-:W-:Y:S02]  /*00f0*/  @P0 ISETP.NE.AND P2, PT, R0, RZ, PT ;  /* 0x000000ff0000020c */ /* 0x000fe40003f45270 */
[----:B------:R-:W-:Y:S01]  /*0100*/  @P0 SEL R0, RZ, 0x80000000, P1 ;  /* 0x80000000ff000807 */ /* 0x000fe20000800000 */
[----:B0-----:R-:W-:-:S06]  /*0110*/  ULEA UR4, UR5, UR4, 0x18 ;  /* 0x0000000405047291 */ /* 0x001fcc000f8ec0ff */
[----:B------:R-:W-:-:S05]  /*0120*/  LEA R5, R9, UR4, 0x2 ;  /* 0x0000000409057c11 */ /* 0x000fca000f8e10ff */
[----:B------:R-:W0:Y:S01]  /*0130*/  LDCU UR4, c[0x0][0x394] ;  /* 0x00007280ff0477ac */ /* 0x000e220008000800 */
[----:B------:R-:W-:Y:S01]  /*0140*/  @P0 SEL R4, R0, 0x7fffffff, P2 ;  /* 0x7fffffff00040807 */ /* 0x000fe20001000000 */
[----:B------:R-:W-:-:S04]  /*0150*/  IMAD.U32 R0, RZ, RZ, UR8 ;  /* 0x00000008ff007e24 */ /* 0x000fc8000f8e00ff */
[----:B--2---:R1:W-:Y:S01]  /*0160*/  STS [R5], R4 ;  /* 0x0000000405007388 */ /* 0x0043e20000000800 */
[----:B------:R-:W-:Y:S01]  /*0170*/  BAR.SYNC.DEFER_BLOCKING 0x0 ;  /* 0x0000000000007b1d */ /* 0x000fe20000010000 */
[----:B------:R-:W-:-:S13]  /*0180*/  ISETP.GE.U32.AND P0, PT, R0, 0x2, PT ;  /* 0x000000020000780c */ /* 0x000fda0003f06070 */
[----:B01----:R-:W-:Y:S05]  /*0190*/  @!P0 BRA `(.L_x_0) ;  /* 0x00000000006c8947 */ /* 0x003fea0003800000 */
.L_x_4:
[--C-:B------:R-:W-:Y:S01]  /*01a0*/  IMAD.MOV.U32 R8, RZ, RZ, R0.reuse ;  /* 0x000000ffff087224 */ /* 0x100fe200078e0000 */
[----:B------:R-:W-:Y:S01]  /*01b0*/  SHF.R.U32.HI R0, RZ, 0x1, R0 ;  /* 0x00000001ff007819 */ /* 0x000fe20000011600 */
[----:B------:R-:W-:Y:S03]  /*01c0*/  BSSY.RECONVERGENT B0, `(.L_x_1) ;  /* 0x0000015000007945 */ /* 0x000fe60003800200 */
[----:B------:R-:W-:-:S13]  /*01d0*/  ISETP.GE.U32.AND P0, PT, R9, R0, PT ;  /* 0x000000000900720c */ /* 0x000fda0003f06070 */
[----:B01----:R-:W-:Y:S05]  /*01e0*/  @P0 BRA `(.L_x_2) ;  /* 0x0000000000480947 */ /* 0x003fea0003800000 */
[----:B------:R-:W-:-:S09]  /*01f0*/  UISETP.NE.AND UP0, UPT, UR4, 0x1, UPT ;  /* 0x000000010400788c */ /* 0x000fd2000bf05270 */
[----:B------:R-:W-:Y:S05]  /*0200*/  BRA.U !UP0, `(.L_x_3) ;  /* 0x00000001082c7547 */ /* 0x000fea000b800000 */
[----:B------:R-:W-:Y:S01]  /*0210*/  ISETP.NE.AND P0, PT, RZ, UR4, PT ;  /* 0x00000004ff007c0c */ /* 0x000fe2000bf05270 */
[----:B------:R-:W-:-:S12]  /*0220*/  IMAD R3, R0, 0x4, R5 ;  /* 0x0000000400037824 */ /* 0x000fd800078e0205 */
[----:B------:R-:W-:Y:S04]  /*0230*/  @!P0 LDS R2, [R5] ;  /* 0x0000000005028984 */ /* 0x000fe80000000800 */
[----:B------:R-:W0:Y:S02]  /*0240*/  @!P0 LDS R7, [R3] ;  /* 0x0000000003078984 */ /* 0x000e240000000800 */
[----:B0-----:R-:W-:-:S05]  /*0250*/  @!P0 VIMNMX R2, PT, PT, R2, R7, PT ;  /* 0x0000000702028248 */ /* 0x001fca0003fe0100 */
[----:B------:R-:W-:Y:S04]  /*0260*/  @!P0 STS [R5], R2 ;  /* 0x0000000205008388 */ /* 0x000fe80000000800 */
[----:B------:R-:W-:Y:S04]  /*0270*/  @P0 LDS R4, [R3] ;  /* 0x0000000003040984 */ /* 0x000fe80000000800 */
[----:B------:R-:W0:Y:S02]  /*0280*/  @P0 LDS R7, [R5] ;  /* 0x0000000005070984 */ /* 0x000e240000000800 */
[----:B0-----:R-:W-:-:S05]  /*0290*/  @P0 IMAD.IADD R4, R4, 0x1, R7 ;  /* 0x0000000104040824 */ /* 0x001fca00078e0207 */
[----:B------:R0:W-:Y:S01]  /*02a0*/  @P0 STS [R5], R4 ;  /* 0x0000000405000388 */ /* 0x0001e20000000800 */
[----:B------:R-:W-:Y:S05]  /*02b0*/  BRA `(.L_x_2) ;  /* 0x0000000000147947 */ /* 0x000fea0003800000 */
.L_x_3:
[----:B------:R-:W-:Y:S01]  /*02c0*/  IMAD R4, R0, 0x4, R5 ;  /* 0x0000000400047824 */ /* 0x000fe200078e0205 */
[----:B------:R-:W-:Y:S04]  /*02d0*/  LDS R3, [R5] ;  /* 0x0000000005037984 */ /* 0x000fe80000000800 */
[----:B------:R-:W0:Y:S02]  /*02e0*/  LDS R2, [R4] ;  /* 0x0000000004027984 */ /* 0x000e240000000800 */
[----:B0-----:R-:W-:-:S05]  /*02f0*/  VIMNMX R2, PT, PT, R2, R3, !PT ;  /* 0x0000000302027248 */ /* 0x001fca0007fe0100 */
[----:B------:R1:W-:Y:S02]  /*0300*/  STS [R5], R2 ;  /* 0x0000000205007388 */ /* 0x0003e40000000800 */
.L_x_2:
[----:B------:R-:W-:Y:S05]  /*0310*/  BSYNC.RECONVERGENT B0 ;  /* 0x0000000000007941 */ /* 0x000fea0003800200 */
.L_x_1:
[----:B------:R-:W-:Y:S01]  /*0320*/  BAR.SYNC.DEFER_BLOCKING 0x0 ;  /* 0x0000000000007b1d */ /* 0x000fe20000010000 */
[----:B------:R-:W-:-:S13]  /*0330*/  ISETP.GT.U32.AND P0, PT, R8, 0x3, PT ;  /* 0x000000030800780c */ /* 0x000fda0003f04070 */
[----:B------:R-:W-:Y:S05]  /*0340*/  @P0 BRA `(.L_x_4) ;  /* 0xfffffffc00940947 */ /* 0x000fea000383ffff */
.L_x_0:
[----:B------:R-:W-:-:S13]  /*0350*/  ISETP.NE.AND P0, PT, R9, RZ, PT ;  /* 0x000000ff0900720c */ /* 0x000fda0003f05270 */
[----:B------:R-:W-:Y:S05]  /*0360*/  @P0 EXIT ;  /* 0x000000000000094d */ /* 0x000fea0003800000 */
[----:B------:R-:W2:Y:S01]  /*0370*/  S2UR UR5, SR_CgaCtaId ;  /* 0x00000000000579c3 */ /* 0x000ea20000008800 */
[----:B------:R-:W-:-:S07]  /*0380*/  UMOV UR4, 0x400 ;  /* 0x0000040000047882 */ /* 0x000fce0000000000 */
[----:B-1----:R-:W1:Y:S01]  /*0390*/  LDC.64 R2, c[0x0][0x388] ;  /* 0x0000e200ff027b82 */ /* 0x002e620000000a00 */
[----:B--2---:R-:W-:Y:S01]  /*03a0*/  ULEA UR4, UR5, UR4, 0x18 ;  /* 0x0000000405047291 */ /* 0x004fe2000f8ec0ff */
[----:B-1----:R-:W-:-:S08]  /*03b0*/  IMAD.WIDE.U32 R2, R6, 0x4, R2 ;  /* 0x0000000406027825 */ /* 0x002fd000078e0002 */
[----:B0-----:R-:W0:Y:S04]  /*03c0*/  LDS R5, [UR4] ;  /* 0x00000004ff057984 */ /* 0x001e280008000800 */
[----:B0-----:R-:W-:Y:S01]  /*03d0*/  STG.E desc[UR6][R2.64], R5 ;  /* 0x0000000502007986 */ /* 0x001fe2000c101906 */
[----:B------:R-:W-:Y:S05]  /*03e0*/  EXIT ;  /* 0x000000000000794d */ /* 0x000fea0003800000 */
.L_x_5:
[----:B------:R-:W-:-:S00]  /*03f0*/  BRA `(.L_x_5) ;  /* 0xfffffffc00fc7947 */ /* 0x000fc0000383ffff */
[----:B------:R-:W-:-:S00]  /*0400*/  NOP ;  /* 0x0000000000007918 */ /* 0x000fc00000000000 */
[----:B------:R-:W-:-:S00]  /*0410*/  NOP ;  /* 0x0000000000007918 */ /* 0x000fc00000000000 */
[----:B------:R-:W-:-:S00]  /*0420*/  NOP ;  /* 0x0000000000007918 */ /* 0x000fc00000000000 */
[----:B------:R-:W-:-:S00]  /*0430*/  NOP ;  /* 0x0000000000007918 */ /* 0x000fc00000000000 */
[----:B------:R-:W-:-:S00]  /*0440*/  NOP ;  /* 0x0000000000007918 */ /* 0x000fc00000000000 */
[----:B------:R-:W-:-:S00]  /*0450*/  NOP ;  /* 0x0000000000007918 */ /* 0x000fc00000000000 */
[----:B------:R-:W-:-:S00]  /*0460*/  NOP ;  /* 0x0000000000007918 */ /* 0x000fc00000000000 */
[----:B------:R-:W-:-:S00]  /*0470*/  NOP ;  /* 0x0000000000007918 */ /* 0x000fc00000000000 */
.L_x_6:


//--------------------- .nv.shared._Z15reductionKernelPiS_ii --------------------------
	.section	.nv.shared._Z15reductionKernelPiS_ii,"aw",@nobits
	.sectionflags	@""
	.align	16
	.zero		1024


//--------------------- .nv.shared.reserved.0     --------------------------
	.section	.nv.shared.reserved.0,"aw",@nobits
	.weak		__nv_reservedSMEM_offset_0_alias
	.size		__nv_reservedSMEM_offset_0_alias, 0, 64
	.other		__nv_reservedSMEM_offset_0_alias,@"STO_CUDA_RESERVED_SHARED STV_DEFAULT"
__nv_reservedSMEM_offset_0_alias:
	.zero		0
	.zero		64


//--------------------- .nv.constant0._Z15reductionKernelPiS_ii --------------------------
	.section	.nv.constant0._Z15reductionKernelPiS_ii,"a",@progbits
	.sectionflags	@""
	.align	4
.nv.constant0._Z15reductionKernelPiS_ii:
	.zero		920


//--------------------- SYMBOLS --------------------------

	.type		.nv.reservedSmem.offset0,@object
	.size		.nv.reservedSmem.offset0,0x4
	.type		.nv.reservedSmem.cap,@object
	.size		.nv.reservedSmem.cap,0x4
